	.headerflags	@"EF_CUDA_TEXMODE_UNIFIED EF_CUDA_64BIT_ADDRESS EF_CUDA_ACCELERATORS EF_CUDA_SM90 EF_CUDA_VIRTUAL_SM(EF_CUDA_SM90)"
	.elftype	@"ET_EXEC"


//--------------------- .nv.info                  --------------------------
	.section	.nv.info,"",@"SHT_CUDA_INFO"
	.align	4


	//----- nvinfo : EIATTR_REGCOUNT
	.align		4
        /*0000*/ 	.byte	0x04, 0x2f
        /*0002*/ 	.short	(.L_2 - .L_1)
	.align		4
.L_1:
        /*0004*/ 	.word	index@(triton_per_fused__native_batch_norm_legit_0)
        /*0008*/ 	.word	0x0000000f


	//----- nvinfo : EIATTR_MIN_STACK_SIZE
	.align		4
.L_2:
        /*000c*/ 	.byte	0x04, 0x12
        /*000e*/ 	.short	(.L_4 - .L_3)
	.align		4
.L_3:
        /*0010*/ 	.word	index@(triton_per_fused__native_batch_norm_legit_0)
        /*0014*/ 	.word	0x00000000


	//----- nvinfo : EIATTR_FRAME_SIZE
	.align		4
.L_4:
        /*0018*/ 	.byte	0x04, 0x11
        /*001a*/ 	.short	(.L_6 - .L_5)
	.align		4
.L_5:
        /*001c*/ 	.word	index@(triton_per_fused__native_batch_norm_legit_0)
        /*0020*/ 	.word	0x00000000


	//----- nvinfo : EIATTR_MIN_STACK_SIZE
	.align		4
.L_6:
        /*0024*/ 	.byte	0x04, 0x12
        /*0026*/ 	.short	(.L_8 - .L_7)
	.align		4
.L_7:
        /*0028*/ 	.word	index@(triton_per_fused__native_batch_norm_legit_0)
        /*002c*/ 	.word	0x00000000
.L_8:


//--------------------- .nv.info.triton_per_fused__native_batch_norm_legit_0 --------------------------
	.section	.nv.info.triton_per_fused__native_batch_norm_legit_0,"",@"SHT_CUDA_INFO"
	.sectionflags	@""
	.align	4


	//----- nvinfo : EIATTR_CUDA_API_VERSION
	.align		4
        /*0000*/ 	.byte	0x04, 0x37
        /*0002*/ 	.short	(.L_10 - .L_9)
.L_9:
        /*0004*/ 	.word	0x0000007c


	//----- nvinfo : EIATTR_KPARAM_INFO
	.align		4
.L_10:
        /*0008*/ 	.byte	0x04, 0x17
        /*000a*/ 	.short	(.L_12 - .L_11)
.L_11:
        /*000c*/ 	.word	0x00000000
        /*0010*/ 	.short	0x0003
        /*0012*/ 	.short	0x0014
        /*0014*/ 	.byte	0x00, 0xf0, 0x11, 0x00


	//----- nvinfo : EIATTR_KPARAM_INFO
	.align		4
.L_12:
        /*0018*/ 	.byte	0x04, 0x17
        /*001a*/ 	.short	(.L_14 - .L_13)
.L_13:
        /*001c*/ 	.word	0x00000000
        /*0020*/ 	.short	0x0002
        /*0022*/ 	.short	0x0010
        /*0024*/ 	.byte	0x00, 0xf0, 0x11, 0x00


	//----- nvinfo : EIATTR_KPARAM_INFO
	.align		4
.L_14:
        /*0028*/ 	.byte	0x04, 0x17
        /*002a*/ 	.short	(.L_16 - .L_15)
.L_15:
        /*002c*/ 	.word	0x00000000
        /*0030*/ 	.short	0x0001
        /*0032*/ 	.short	0x0008
        /*0034*/ 	.byte	0x00, 0xf4, 0x21, 0x00


	//----- nvinfo : EIATTR_KPARAM_INFO
	.align		4
.L_16:
        /*0038*/ 	.byte	0x04, 0x17
        /*003a*/ 	.short	(.L_18 - .L_17)
.L_17:
        /*003c*/ 	.word	0x00000000
        /*0040*/ 	.short	0x0000
        /*0042*/ 	.short	0x0000
        /*0044*/ 	.byte	0x00, 0xf4, 0x21, 0x00


	//----- nvinfo : EIATTR_SPARSE_MMA_MASK
	.align		4
.L_18:
        /*0048*/ 	.byte	0x03, 0x50
        /*004a*/ 	.short	0x0000


	//----- nvinfo : EIATTR_MAXREG_COUNT
	.align		4
        /*004c*/ 	.byte	0x03, 0x1b
        /*004e*/ 	.short	0x00ff


	//----- nvinfo : EIATTR_COOP_GROUP_MASK_REGIDS
	.align		4
        /*0050*/ 	.byte	0x04, 0x29
        /*0052*/ 	.short	(.L_20 - .L_19)


	//   ....[0]....
.L_19:
        /*0054*/ 	.word	0xffffffff


	//   ....[1]....
        /*0058*/ 	.word	0xffffffff


	//   ....[2]....
        /*005c*/ 	.word	0xffffffff


	//   ....[3]....
        /*0060*/ 	.word	0xffffffff


	//   ....[4]....
        /*0064*/ 	.word	0xffffffff


	//   ....[5]....
        /*0068*/ 	.word	0xffffffff


	//   ....[6]....
        /*006c*/ 	.word	0xffffffff


	//   ....[7]....
        /*0070*/ 	.word	0xffffffff


	//----- nvinfo : EIATTR_COOP_GROUP_INSTR_OFFSETS
	.align		4
.L_20:
        /*0074*/ 	.byte	0x04, 0x28
        /*0076*/ 	.short	(.L_22 - .L_21)


	//   ....[0]....
.L_21:
        /*0078*/ 	.word	0x000000e0


	//   ....[1]....
        /*007c*/ 	.word	0x00000100


	//   ....[2]....
        /*0080*/ 	.word	0x00000120


	//   ....[3]....
        /*0084*/ 	.word	0x00000140


	//   ....[4]....
        /*0088*/ 	.word	0x000001a0


	//   ....[5]....
        /*008c*/ 	.word	0x000001d0


	//   ....[6]....
        /*0090*/ 	.word	0x000001f0


	//   ....[7]....
        /*0094*/ 	.word	0x00000220


	//----- nvinfo : EIATTR_EXIT_INSTR_OFFSETS
	.align		4
.L_22:
        /*0098*/ 	.byte	0x04, 0x1c
        /*009a*/ 	.short	(.L_24 - .L_23)


	//   ....[0]....
.L_23:
        /*009c*/ 	.word	0x00000280


	//   ....[1]....
        /*00a0*/ 	.word	0x000002a0


	//----- nvinfo : EIATTR_REQNTID
	.align		4
.L_24:
        /*00a4*/ 	.byte	0x04, 0x10
        /*00a6*/ 	.short	(.L_26 - .L_25)
.L_25:
        /*00a8*/ 	.word	0x00000040
        /*00ac*/ 	.word	0x00000001
        /*00b0*/ 	.word	0x00000001


	//----- nvinfo : EIATTR_CBANK_PARAM_SIZE
	.align		4
.L_26:
        /*00b4*/ 	.byte	0x03, 0x19
        /*00b6*/ 	.short	0x0018


	//----- nvinfo : EIATTR_PARAM_CBANK
	.align		4
        /*00b8*/ 	.byte	0x04, 0x0a
        /*00ba*/ 	.short	(.L_28 - .L_27)
	.align		4
.L_27:
        /*00bc*/ 	.word	index@(.nv.constant0.triton_per_fused__native_batch_norm_legit_0)
        /*00c0*/ 	.short	0x0210
        /*00c2*/ 	.short	0x0018


	//----- nvinfo : EIATTR_SW_WAR
	.align		4
.L_28:
        /*00c4*/ 	.byte	0x04, 0x36
        /*00c6*/ 	.short	(.L_30 - .L_29)
.L_29:
        /*00c8*/ 	.word	0x00000008
.L_30:


//--------------------- .nv.callgraph             --------------------------
	.section	.nv.callgraph,"",@"SHT_CUDA_CALLGRAPH"
	.align	4
	.sectionentsize	8
	.align		4
        /*0000*/ 	.word	0x00000000
	.align		4
        /*0004*/ 	.word	0xffffffff
	.align		4
        /*0008*/ 	.word	0x00000000
	.align		4
        /*000c*/ 	.word	0xfffffffe
	.align		4
        /*0010*/ 	.word	0x00000000
	.align		4
        /*0014*/ 	.word	0xfffffffd
	.align		4
        /*0018*/ 	.word	0x00000000
	.align		4
        /*001c*/ 	.word	0xfffffffc


//--------------------- .nv.constant4             --------------------------
	.section	.nv.constant4,"a",@progbits
	.align	8
	.align		8
.nv.constant4:
        /*0000*/ 	.dword	_$_str


//--------------------- .text.triton_per_fused__native_batch_norm_legit_0 --------------------------
	.section	.text.triton_per_fused__native_batch_norm_legit_0,"ax",@progbits
	.align	128
        .global         triton_per_fused__native_batch_norm_legit_0
        .type           triton_per_fused__native_batch_norm_legit_0,@function
        .size           triton_per_fused__native_batch_norm_legit_0,(.L_x_1 - triton_per_fused__native_batch_norm_legit_0)
        .other          triton_per_fused__native_batch_norm_legit_0,@"STO_CUDA_ENTRY STV_DEFAULT"
triton_per_fused__native_batch_norm_legit_0:
.text.triton_per_fused__native_batch_norm_legit_0:
[----:B------:R-:W0:Y:S02]  /*0000*/  LDC R1, c[0x0][0x28] ;  /* 0x00000a00ff017b82 */ /* 0x000e240000000800 */
[----:B------:R-:W1:Y:S01]  /*0010*/  S2R R11, SR_TID.X ;  /* 0x00000000000b7919 */ /* 0x000e620000002100 */
[----:B------:R-:W2:Y:S01]  /*0020*/  LDC.64 R4, c[0x0][0x210] ;  /* 0x00008400ff047b82 */ /* 0x000ea20000000a00 */
[----:B------:R-:W-:Y:S01]  /*0030*/  ULDC.64 UR4, c[0x0][0x208] ;  /* 0x0000820000047ab9 */ /* 0x000fe20000000a00 */
[----:B------:R-:W3:Y:S01]  /*0040*/  S2R R0, SR_CTAID.X ;  /* 0x0000000000007919 */ /* 0x000ee20000002500 */
[----:B-1----:R-:W-:Y:S02]  /*0050*/  LOP3.LUT R3, R11, 0xf, RZ, 0xc0, !PT ;  /* 0x0000000f0b037812 */ /* 0x002fe400078ec0ff */
[C---:B---3--:R-:W-:Y:S02]  /*0060*/  ISETP.GE.AND P0, PT, R0.reuse, 0x10, PT ;  /* 0x000000100000780c */ /* 0x048fe40003f06270 */
[----:B------:R-:W-:Y:S01]  /*0070*/  LEA R2, R0, R3, 0x4 ;  /* 0x0000000300027211 */ /* 0x000fe200078e20ff */
[----:B------:R-:W-:-:S04]  /*0080*/  HFMA2.MMA R3, -RZ, RZ, 0, 0 ;  /* 0x00000000ff037435 */ /* 0x000fc800000001ff */
[----:B--2---:R-:W-:-:S06]  /*0090*/  IMAD.WIDE R4, R2, 0x4, R4 ;  /* 0x0000000402047825 */ /* 0x004fcc00078e0204 */
[----:B------:R-:W2:Y:S01]  /*00a0*/  @!P0 LDG.E R3, desc[UR4][R4.64] ;  /* 0x0000000404038981 */ /* 0x000ea2000c1e1900 */
[----:B------:R-:W-:Y:S02]  /*00b0*/  MOV R12, 0x3d800000 ;  /* 0x3d800000000c7802 */ /* 0x000fe40000000f00 */
[----:B--2---:R-:W-:-:S04]  /*00c0*/  SEL R3, R3, RZ, !P0 ;  /* 0x000000ff03037207 */ /* 0x004fc80004000000 */
[----:B------:R-:W-:-:S05]  /*00d0*/  FSEL R6, R3, RZ, !P0 ;  /* 0x000000ff03067208 */ /* 0x000fca0004000000 */
[----:B------:R-:W1:Y:S02]  /*00e0*/  SHFL.BFLY PT, R7, R6, 0x8, 0x1f ;  /* 0x0d001f0006077f89 */ /* 0x000e6400000e0000 */
[----:B-1----:R-:W-:-:S05]  /*00f0*/  FADD R7, R6, R7 ;  /* 0x0000000706077221 */ /* 0x002fca0000000000 */
[----:B------:R-:W1:Y:S02]  /*0100*/  SHFL.BFLY PT, R8, R7, 0x4, 0x1f ;  /* 0x0c801f0007087f89 */ /* 0x000e6400000e0000 */
[----:B-1----:R-:W-:-:S05]  /*0110*/  FADD R8, R7, R8 ;  /* 0x0000000807087221 */ /* 0x002fca0000000000 */
[----:B------:R-:W1:Y:S02]  /*0120*/  SHFL.BFLY PT, R9, R8, 0x2, 0x1f ;  /* 0x0c401f0008097f89 */ /* 0x000e6400000e0000 */
[----:B-1----:R-:W-:-:S05]  /*0130*/  FADD R9, R8, R9 ;  /* 0x0000000908097221 */ /* 0x002fca0000000000 */
[----:B------:R-:W1:Y:S02]  /*0140*/  SHFL.BFLY PT, R10, R9, 0x1, 0x1f ;  /* 0x0c201f00090a7f89 */ /* 0x000e6400000e0000 */
[----:B-1----:R-:W-:-:S04]  /*0150*/  FADD R10, R9, R10 ;  /* 0x0000000a090a7221 */ /* 0x002fc80000000000 */
[----:B------:R-:W-:-:S04]  /*0160*/  FFMA R10, R10, -0.0625, R3 ;  /* 0xbd8000000a0a7823 */ /* 0x000fc80000000003 */
[----:B------:R-:W-:-:S05]  /*0170*/  FMUL R3, R10, R10 ;  /* 0x0000000a0a037220 */ /* 0x000fca0000400000 */
[----:B------:R-:W-:Y:S02]  /*0180*/  FSEL R3, R3, RZ, !P0 ;  /* 0x000000ff03037208 */ /* 0x000fe40004000000 */
[----:B------:R-:W-:-:S03]  /*0190*/  LOP3.LUT P0, RZ, R11, 0x30, RZ, 0xc0, !PT ;  /* 0x000000300bff7812 */ /* 0x000fc6000780c0ff */
[----:B------:R-:W1:Y:S01]  /*01a0*/  SHFL.BFLY PT, R4, R3, 0x8, 0x1f ;  /* 0x0d001f0003047f89 */ /* 0x000e6200000e0000 */
[----:B------:R-:W-:Y:S01]  /*01b0*/  ISETP.LT.AND P0, PT, R0, 0x10, !P0 ;  /* 0x000000100000780c */ /* 0x000fe20004701270 */
[----:B-1----:R-:W-:-:S05]  /*01c0*/  FADD R6, R3, R4 ;  /* 0x0000000403067221 */ /* 0x002fca0000000000 */
[----:B------:R-:W1:Y:S02]  /*01d0*/  SHFL.BFLY PT, R5, R6, 0x4, 0x1f ;  /* 0x0c801f0006057f89 */ /* 0x000e6400000e0000 */
[----:B-1----:R-:W-:-:S05]  /*01e0*/  FADD R7, R6, R5 ;  /* 0x0000000506077221 */ /* 0x002fca0000000000 */
[----:B------:R-:W1:Y:S02]  /*01f0*/  SHFL.BFLY PT, R4, R7, 0x2, 0x1f ;  /* 0x0c401f0007047f89 */ /* 0x000e6400000e0000 */
[----:B-1----:R-:W-:Y:S02]  /*0200*/  FADD R8, R7, R4 ;  /* 0x0000000407087221 */ /* 0x002fe40000000000 */
[----:B------:R-:W1:Y:S03]  /*0210*/  LDC.64 R4, c[0x0][0x218] ;  /* 0x00008600ff047b82 */ /* 0x000e660000000a00 */
[----:B------:R-:W2:Y:S01]  /*0220*/  SHFL.BFLY PT, R9, R8, 0x1, 0x1f ;  /* 0x0c201f0008097f89 */ /* 0x000ea200000e0000 */
[----:B-1----:R-:W-:-:S04]  /*0230*/  IMAD.WIDE R2, R2, 0x4, R4 ;  /* 0x0000000402027825 */ /* 0x002fc800078e0204 */
[----:B--2---:R-:W-:-:S04]  /*0240*/  FADD R9, R8, R9 ;  /* 0x0000000908097221 */ /* 0x004fc80000000000 */
[----:B------:R-:W-:-:S06]  /*0250*/  FFMA R9, R9, R12, 9.9999997473787516356e-06 ;  /* 0x3727c5ac09097423 */ /* 0x000fcc000000000c */
[----:B------:R-:W1:Y:S02]  /*0260*/  MUFU.RSQ R9, R9 ;  /* 0x0000000900097308 */ /* 0x000e640000001400 */
[----:B-1----:R-:W-:Y:S01]  /*0270*/  FMUL R5, R10, R9 ;  /* 0x000000090a057220 */ /* 0x002fe20000400000 */
[----:B------:R-:W-:Y:S06]  /*0280*/  @!P0 EXIT ;  /* 0x000000000000894d */ /* 0x000fec0003800000 */
[----:B------:R-:W-:Y:S01]  /*0290*/  STG.E desc[UR4][R2.64], R5 ;  /* 0x0000000502007986 */ /* 0x000fe2000c101904 */
[----:B------:R-:W-:Y:S05]  /*02a0*/  EXIT ;  /* 0x000000000000794d */ /* 0x000fea0003800000 */
.L_x_0:
[----:B------:R-:W-:-:S00]  /*02b0*/  BRA `(.L_x_0) ;  /* 0xfffffffc00fc7947 */ /* 0x000fc0000383ffff */
[----:B------:R-:W-:-:S00]  /*02c0*/  NOP ;  /* 0x0000000000007918 */ /* 0x000fc00000000000 */
        /* <DEDUP_REMOVED lines=11> */
.L_x_1:


//--------------------- .nv.global.init           --------------------------
	.section	.nv.global.init,"aw",@progbits
.nv.global.init:
	.type		_$_str,@object
	.size		_$_str,(.L_0 - _$_str)
_$_str:
        /*0000*/ 	.byte	0x5f, 0x5f, 0x43, 0x55, 0x44, 0x41, 0x5f, 0x46, 0x54, 0x5a, 0x00
.L_0:


//--------------------- .nv.constant0.triton_per_fused__native_batch_norm_legit_0 --------------------------
	.section	.nv.constant0.triton_per_fused__native_batch_norm_legit_0,"a",@progbits
	.sectionflags	@""
	.align	4
.nv.constant0.triton_per_fused__native_batch_norm_legit_0:
	.zero		552
